	.headerflags	@"EF_CUDA_TEXMODE_UNIFIED EF_CUDA_64BIT_ADDRESS EF_CUDA_ACCELERATORS EF_CUDA_SM90 EF_CUDA_VIRTUAL_SM(EF_CUDA_SM90)"
	.elftype	@"ET_EXEC"


//--------------------- .nv.info                  --------------------------
	.section	.nv.info,"",@"SHT_CUDA_INFO"
	.align	4


	//----- nvinfo : EIATTR_REGCOUNT
	.align		4
        /*0000*/ 	.byte	0x04, 0x2f
        /*0002*/ 	.short	(.L_2 - .L_1)
	.align		4
.L_1:
        /*0004*/ 	.word	index@(triton_poi_fused_convolution_maximum_mul_pow_rsqrt_sub_3)
        /*0008*/ 	.word	0x00000012


	//----- nvinfo : EIATTR_MIN_STACK_SIZE
	.align		4
.L_2:
        /*000c*/ 	.byte	0x04, 0x12
        /*000e*/ 	.short	(.L_4 - .L_3)
	.align		4
.L_3:
        /*0010*/ 	.word	index@(triton_poi_fused_convolution_maximum_mul_pow_rsqrt_sub_3)
        /*0014*/ 	.word	0x00000000


	//----- nvinfo : EIATTR_FRAME_SIZE
	.align		4
.L_4:
        /*0018*/ 	.byte	0x04, 0x11
        /*001a*/ 	.short	(.L_6 - .L_5)
	.align		4
.L_5:
        /*001c*/ 	.word	index@(triton_poi_fused_convolution_maximum_mul_pow_rsqrt_sub_3)
        /*0020*/ 	.word	0x00000000


	//----- nvinfo : EIATTR_MIN_STACK_SIZE
	.align		4
.L_6:
        /*0024*/ 	.byte	0x04, 0x12
        /*0026*/ 	.short	(.L_8 - .L_7)
	.align		4
.L_7:
        /*0028*/ 	.word	index@(triton_poi_fused_convolution_maximum_mul_pow_rsqrt_sub_3)
        /*002c*/ 	.word	0x00000000
.L_8:


//--------------------- .nv.info.triton_poi_fused_convolution_maximum_mul_pow_rsqrt_sub_3 --------------------------
	.section	.nv.info.triton_poi_fused_convolution_maximum_mul_pow_rsqrt_sub_3,"",@"SHT_CUDA_INFO"
	.sectionflags	@""
	.align	4


	//----- nvinfo : EIATTR_CUDA_API_VERSION
	.align		4
        /*0000*/ 	.byte	0x04, 0x37
        /*0002*/ 	.short	(.L_10 - .L_9)
.L_9:
        /*0004*/ 	.word	0x0000007c


	//----- nvinfo : EIATTR_KPARAM_INFO
	.align		4
.L_10:
        /*0008*/ 	.byte	0x04, 0x17
        /*000a*/ 	.short	(.L_12 - .L_11)
.L_11:
        /*000c*/ 	.word	0x00000000
        /*0010*/ 	.short	0x0004
        /*0012*/ 	.short	0x0020
        /*0014*/ 	.byte	0x00, 0xf0, 0x11, 0x00


	//----- nvinfo : EIATTR_KPARAM_INFO
	.align		4
.L_12:
        /*0018*/ 	.byte	0x04, 0x17
        /*001a*/ 	.short	(.L_14 - .L_13)
.L_13:
        /*001c*/ 	.word	0x00000000
        /*0020*/ 	.short	0x0003
        /*0022*/ 	.short	0x0018
        /*0024*/ 	.byte	0x00, 0xf4, 0x21, 0x00


	//----- nvinfo : EIATTR_KPARAM_INFO
	.align		4
.L_14:
        /*0028*/ 	.byte	0x04, 0x17
        /*002a*/ 	.short	(.L_16 - .L_15)
.L_15:
        /*002c*/ 	.word	0x00000000
        /*0030*/ 	.short	0x0002
        /*0032*/ 	.short	0x0010
        /*0034*/ 	.byte	0x00, 0xf4, 0x21, 0x00


	//----- nvinfo : EIATTR_KPARAM_INFO
	.align		4
.L_16:
        /*0038*/ 	.byte	0x04, 0x17
        /*003a*/ 	.short	(.L_18 - .L_17)
.L_17:
        /*003c*/ 	.word	0x00000000
        /*0040*/ 	.short	0x0001
        /*0042*/ 	.short	0x0008
        /*0044*/ 	.byte	0x00, 0xf4, 0x21, 0x00


	//----- nvinfo : EIATTR_KPARAM_INFO
	.align		4
.L_18:
        /*0048*/ 	.byte	0x04, 0x17
        /*004a*/ 	.short	(.L_20 - .L_19)
.L_19:
        /*004c*/ 	.word	0x00000000
        /*0050*/ 	.short	0x0000
        /*0052*/ 	.short	0x0000
        /*0054*/ 	.byte	0x00, 0xf4, 0x21, 0x00


	//----- nvinfo : EIATTR_SPARSE_MMA_MASK
	.align		4
.L_20:
        /*0058*/ 	.byte	0x03, 0x50
        /*005a*/ 	.short	0x0000


	//----- nvinfo : EIATTR_MAXREG_COUNT
	.align		4
        /*005c*/ 	.byte	0x03, 0x1b
        /*005e*/ 	.short	0x00ff


	//----- nvinfo : EIATTR_EXIT_INSTR_OFFSETS
	.align		4
        /*0060*/ 	.byte	0x04, 0x1c
        /*0062*/ 	.short	(.L_22 - .L_21)


	//   ....[0]....
.L_21:
        /*0064*/ 	.word	0x00000200


	//   ....[1]....
        /*0068*/ 	.word	0x00000220


	//----- nvinfo : EIATTR_REQNTID
	.align		4
.L_22:
        /*006c*/ 	.byte	0x04, 0x10
        /*006e*/ 	.short	(.L_24 - .L_23)
.L_23:
        /*0070*/ 	.word	0x00000080
        /*0074*/ 	.word	0x00000001
        /*0078*/ 	.word	0x00000001


	//----- nvinfo : EIATTR_CBANK_PARAM_SIZE
	.align		4
.L_24:
        /*007c*/ 	.byte	0x03, 0x19
        /*007e*/ 	.short	0x0024


	//----- nvinfo : EIATTR_PARAM_CBANK
	.align		4
        /*0080*/ 	.byte	0x04, 0x0a
        /*0082*/ 	.short	(.L_26 - .L_25)
	.align		4
.L_25:
        /*0084*/ 	.word	index@(.nv.constant0.triton_poi_fused_convolution_maximum_mul_pow_rsqrt_sub_3)
        /*0088*/ 	.short	0x0210
        /*008a*/ 	.short	0x0024


	//----- nvinfo : EIATTR_SW_WAR
	.align		4
.L_26:
        /*008c*/ 	.byte	0x04, 0x36
        /*008e*/ 	.short	(.L_28 - .L_27)
.L_27:
        /*0090*/ 	.word	0x00000008
.L_28:


//--------------------- .nv.callgraph             --------------------------
	.section	.nv.callgraph,"",@"SHT_CUDA_CALLGRAPH"
	.align	4
	.sectionentsize	8
	.align		4
        /*0000*/ 	.word	0x00000000
	.align		4
        /*0004*/ 	.word	0xffffffff
	.align		4
        /*0008*/ 	.word	0x00000000
	.align		4
        /*000c*/ 	.word	0xfffffffe
	.align		4
        /*0010*/ 	.word	0x00000000
	.align		4
        /*0014*/ 	.word	0xfffffffd
	.align		4
        /*0018*/ 	.word	0x00000000
	.align		4
        /*001c*/ 	.word	0xfffffffc


//--------------------- .nv.constant4             --------------------------
	.section	.nv.constant4,"a",@progbits
	.align	8
	.align		8
.nv.constant4:
        /*0000*/ 	.dword	_$_str


//--------------------- .text.triton_poi_fused_convolution_maximum_mul_pow_rsqrt_sub_3 --------------------------
	.section	.text.triton_poi_fused_convolution_maximum_mul_pow_rsqrt_sub_3,"ax",@progbits
	.align	128
        .global         triton_poi_fused_convolution_maximum_mul_pow_rsqrt_sub_3
        .type           triton_poi_fused_convolution_maximum_mul_pow_rsqrt_sub_3,@function
        .size           triton_poi_fused_convolution_maximum_mul_pow_rsqrt_sub_3,(.L_x_1 - triton_poi_fused_convolution_maximum_mul_pow_rsqrt_sub_3)
        .other          triton_poi_fused_convolution_maximum_mul_pow_rsqrt_sub_3,@"STO_CUDA_ENTRY STV_DEFAULT"
triton_poi_fused_convolution_maximum_mul_pow_rsqrt_sub_3:
.text.triton_poi_fused_convolution_maximum_mul_pow_rsqrt_sub_3:
[----:B------:R-:W0:Y:S02]  /*0000*/  LDC R1, c[0x0][0x28] ;  /* 0x00000a00ff017b82 */ /* 0x000e240000000800 */
[----:B------:R-:W1:Y:S01]  /*0010*/  S2R R0, SR_TID.X ;  /* 0x0000000000007919 */ /* 0x000e620000002100 */
[----:B------:R-:W2:Y:S01]  /*0020*/  LDC.64 R4, c[0x0][0x218] ;  /* 0x00008600ff047b82 */ /* 0x000ea20000000a00 */
[----:B------:R-:W-:Y:S01]  /*0030*/  HFMA2.MMA R13, -RZ, RZ, 0, 0 ;  /* 0x00000000ff0d7435 */ /* 0x000fe200000001ff */
[----:B------:R-:W-:Y:S01]  /*0040*/  ULDC.64 UR4, c[0x0][0x208] ;  /* 0x0000820000047ab9 */ /* 0x000fe20000000a00 */
[----:B------:R-:W3:Y:S01]  /*0050*/  S2R R11, SR_CTAID.X ;  /* 0x00000000000b7919 */ /* 0x000ee20000002500 */
[----:B-1----:R-:W-:Y:S02]  /*0060*/  LOP3.LUT R0, R0, 0x7f, RZ, 0xc0, !PT ;  /* 0x0000007f00007812 */ /* 0x002fe400078ec0ff */
[----:B---3--:R-:W-:-:S03]  /*0070*/  SHF.R.S32.HI R2, RZ, 0x18, R11 ;  /* 0x00000018ff027819 */ /* 0x008fc6000001140b */
[----:B------:R-:W-:Y:S01]  /*0080*/  IMAD R11, R11, 0x80, R0 ;  /* 0x000000800b0b7824 */ /* 0x000fe200078e0200 */
[----:B------:R-:W-:Y:S02]  /*0090*/  SGXT R0, R2, 0x1 ;  /* 0x000000010200781a */ /* 0x000fe40000000200 */
[----:B------:R-:W1:Y:S02]  /*00a0*/  LDC.64 R2, c[0x0][0x210] ;  /* 0x00008400ff027b82 */ /* 0x000e640000000a00 */
[----:B------:R-:W-:Y:S02]  /*00b0*/  ISETP.GE.AND P0, PT, R11, 0x100, PT ;  /* 0x000001000b00780c */ /* 0x000fe40003f06270 */
[----:B------:R-:W-:-:S04]  /*00c0*/  LEA.HI R0, R0, R11, RZ, 0x4 ;  /* 0x0000000b00007211 */ /* 0x000fc800078f20ff */
[----:B------:R-:W-:-:S04]  /*00d0*/  SHF.R.S32.HI R0, RZ, 0x4, R0 ;  /* 0x00000004ff007819 */ /* 0x000fc80000011400 */
[----:B------:R-:W-:-:S04]  /*00e0*/  LEA.HI R6, R0, R0, RZ, 0x2 ;  /* 0x0000000000067211 */ /* 0x000fc800078f10ff */
[----:B------:R-:W-:-:S04]  /*00f0*/  LOP3.LUT R7, R6, 0xfffffffc, RZ, 0xc0, !PT ;  /* 0xfffffffc06077812 */ /* 0x000fc800078ec0ff */
[----:B------:R-:W-:Y:S01]  /*0100*/  IADD3 R9, R0, -R7, RZ ;  /* 0x8000000700097210 */ /* 0x000fe20007ffe0ff */
[----:B------:R-:W-:Y:S01]  /*0110*/  IMAD.MOV.U32 R0, RZ, RZ, RZ ;  /* 0x000000ffff007224 */ /* 0x000fe200078e00ff */
[----:B------:R-:W3:Y:S03]  /*0120*/  LDC.64 R6, c[0x0][0x220] ;  /* 0x00008800ff067b82 */ /* 0x000ee60000000a00 */
[----:B--2---:R-:W-:-:S04]  /*0130*/  IMAD.WIDE R4, R9, 0x4, R4 ;  /* 0x0000000409047825 */ /* 0x004fc800078e0204 */
[C---:B-1----:R-:W-:Y:S01]  /*0140*/  IMAD.WIDE R2, R11.reuse, 0x4, R2 ;  /* 0x000000040b027825 */ /* 0x042fe200078e0202 */
[----:B------:R-:W2:Y:S01]  /*0150*/  @!P0 LDG.E.EL R13, desc[UR4][R4.64] ;  /* 0x00000004040d8981 */ /* 0x000ea2000c2e1900 */
[----:B------:R-:W1:Y:S03]  /*0160*/  LDC.64 R8, c[0x0][0x228] ;  /* 0x00008a00ff087b82 */ /* 0x000e660000000a00 */
[----:B------:R-:W2:Y:S01]  /*0170*/  @!P0 LDG.E R0, desc[UR4][R2.64] ;  /* 0x0000000402008981 */ /* 0x000ea2000c1e1900 */
[----:B------:R-:W-:Y:S02]  /*0180*/  IMAD.MOV.U32 R10, RZ, RZ, RZ ;  /* 0x000000ffff0a7224 */ /* 0x000fe400078e00ff */
[----:B---3--:R-:W-:-:S05]  /*0190*/  IMAD.WIDE R6, R11, 0x4, R6 ;  /* 0x000000040b067825 */ /* 0x008fca00078e0206 */
[----:B------:R-:W3:Y:S01]  /*01a0*/  @!P0 LDG.E R10, desc[UR4][R6.64] ;  /* 0x00000004060a8981 */ /* 0x000ee2000c1e1900 */
[----:B-1----:R-:W-:-:S04]  /*01b0*/  IMAD.WIDE R8, R11, 0x4, R8 ;  /* 0x000000040b087825 */ /* 0x002fc800078e0208 */
[----:B--2---:R-:W-:-:S04]  /*01c0*/  FADD R15, R13, R0 ;  /* 0x000000000d0f7221 */ /* 0x004fc80000000000 */
[----:B------:R-:W3:Y:S01]  /*01d0*/  MUFU.RSQ R13, R15 ;  /* 0x0000000f000d7308 */ /* 0x000ee20000001400 */
[----:B------:R1:W-:Y:S01]  /*01e0*/  @!P0 STG.E desc[UR4][R2.64], R15 ;  /* 0x0000000f02008986 */ /* 0x0003e2000c101904 */
[----:B---3--:R-:W-:Y:S01]  /*01f0*/  FMUL R13, R13, R10 ;  /* 0x0000000a0d0d7220 */ /* 0x008fe20000400000 */
[----:B-1----:R-:W-:Y:S06]  /*0200*/  @P0 EXIT ;  /* 0x000000000000094d */ /* 0x002fec0003800000 */
[----:B------:R-:W-:Y:S01]  /*0210*/  STG.E desc[UR4][R8.64], R13 ;  /* 0x0000000d08007986 */ /* 0x000fe2000c101904 */
[----:B------:R-:W-:Y:S05]  /*0220*/  EXIT ;  /* 0x000000000000794d */ /* 0x000fea0003800000 */
.L_x_0:
[----:B------:R-:W-:-:S00]  /*0230*/  BRA `(.L_x_0) ;  /* 0xfffffffc00fc7947 */ /* 0x000fc0000383ffff */
[----:B------:R-:W-:-:S00]  /*0240*/  NOP ;  /* 0x0000000000007918 */ /* 0x000fc00000000000 */
        /* <DEDUP_REMOVED lines=11> */
.L_x_1:


//--------------------- .nv.global.init           --------------------------
	.section	.nv.global.init,"aw",@progbits
.nv.global.init:
	.type		_$_str,@object
	.size		_$_str,(.L_0 - _$_str)
_$_str:
        /*0000*/ 	.byte	0x5f, 0x5f, 0x43, 0x55, 0x44, 0x41, 0x5f, 0x46, 0x54, 0x5a, 0x00
.L_0:


//--------------------- .nv.constant0.triton_poi_fused_convolution_maximum_mul_pow_rsqrt_sub_3 --------------------------
	.section	.nv.constant0.triton_poi_fused_convolution_maximum_mul_pow_rsqrt_sub_3,"a",@progbits
	.sectionflags	@""
	.align	4
.nv.constant0.triton_poi_fused_convolution_maximum_mul_pow_rsqrt_sub_3:
	.zero		564
